//
// Generated by NVIDIA NVVM Compiler
//
// Compiler Build ID: CL-36424714
// Cuda compilation tools, release 13.0, V13.0.88
// Based on NVVM 20.0.0
//

.version 9.0
.target sm_100
.address_size 64

	// .globl	_Z6kernelPdS_m

.visible .entry _Z6kernelPdS_m(
	.param .u64 .ptr .align 1 _Z6kernelPdS_m_param_0,
	.param .u64 .ptr .align 1 _Z6kernelPdS_m_param_1,
	.param .u64 _Z6kernelPdS_m_param_2
)
{
	.reg .pred 	%p<3>;
	.reg .b32 	%r<7>;
	.reg .b64 	%rd<14>;
	.reg .b64 	%fd<4>;

	ld.param.u64 	%rd7, [_Z6kernelPdS_m_param_0];
	ld.param.u64 	%rd8, [_Z6kernelPdS_m_param_1];
	ld.param.u64 	%rd9, [_Z6kernelPdS_m_param_2];
	mov.u32 	%r2, %ctaid.x;
	mov.u32 	%r3, %ntid.x;
	mov.u32 	%r4, %tid.x;
	mad.lo.s32 	%r5, %r2, %r3, %r4;
	cvt.u64.u32 	%rd13, %r5;
	mov.u32 	%r6, %nctaid.x;
	mul.lo.s32 	%r1, %r3, %r6;
	setp.le.u64 	%p1, %rd9, %rd13;
	@%p1 bra 	$L__BB0_3;
	cvt.u64.u32 	%rd2, %r1;
	cvta.to.global.u64 	%rd3, %rd8;
	cvta.to.global.u64 	%rd4, %rd7;
$L__BB0_2:
	shl.b64 	%rd10, %rd13, 3;
	add.s64 	%rd11, %rd3, %rd10;
	ld.global.f64 	%fd1, [%rd11];
	add.s64 	%rd12, %rd4, %rd10;
	ld.global.f64 	%fd2, [%rd12];
	add.f64 	%fd3, %fd1, %fd2;
	st.global.f64 	[%rd12], %fd3;
	add.s64 	%rd13, %rd13, %rd2;
	setp.lt.u64 	%p2, %rd13, %rd9;
	@%p2 bra 	$L__BB0_2;
$L__BB0_3:
	ret;

}


// ===== COMPILED SASS (sm_100) =====

	.target	sm_100

	.elftype	@"ET_EXEC"


//--------------------- .note.nv.tkinfo           --------------------------
	.section	.note.nv.tkinfo,"",@"SHT_NOTE"
	.sectionflags	@"SHF_NOTE_NV_TKINFO"
	.tkinfo
        /*0018*/ 	.word	0x00000002
        /*0030*/ 	.string	""
        /*0030*/ 	.string	"ptxas"
        /*0030*/ 	.string	"Cuda compilation tools, release 13.0, V13.0.88"
        /*0030*/ 	.string	"Build cuda_13.0.r13.0/compiler.36424714_0"
        /*0030*/ 	.string	"-arch sm_100 -m 64 "



//--------------------- .note.nv.cuinfo           --------------------------
	.section	.note.nv.cuinfo,"",@"SHT_NOTE"
	.sectionflags	@"SHF_NOTE_NV_CUINFO"
        /*0018*/ 	.short	0x0002
        /*001a*/ 	.short	0x0064
        /*001c*/ 	.short	0x0082
	.zero		2


//--------------------- .nv.info                  --------------------------
	.section	.nv.info,"",@"SHT_CUDA_INFO"
	.align	4


	//----- nvinfo : EIATTR_REGCOUNT
	.align		4
        /*0000*/ 	.byte	0x04, 0x2f
        /*0002*/ 	.short	(.L_1 - .L_0)
	.align		4
.L_0:
        /*0004*/ 	.word	index@(_Z6kernelPdS_m)
        /*0008*/ 	.word	0x0000000e


	//----- nvinfo : EIATTR_FRAME_SIZE
	.align		4
.L_1:
        /*000c*/ 	.byte	0x04, 0x11
        /*000e*/ 	.short	(.L_3 - .L_2)
	.align		4
.L_2:
        /*0010*/ 	.word	index@(_Z6kernelPdS_m)
        /*0014*/ 	.word	0x00000000


	//----- nvinfo : EIATTR_MIN_STACK_SIZE
	.align		4
.L_3:
        /*0018*/ 	.byte	0x04, 0x12
        /*001a*/ 	.short	(.L_5 - .L_4)
	.align		4
.L_4:
        /*001c*/ 	.word	index@(_Z6kernelPdS_m)
        /*0020*/ 	.word	0x00000000
.L_5:


//--------------------- .nv.compat                --------------------------
	.section	.nv.compat,"",@"SHT_CUDA_COMPAT_INFO"
	.align	4
        /*0000*/ 	.byte	0x02, 0x09, 0x00, 0x00, 0x02, 0x02, 0x01, 0x00, 0x02, 0x05, 0x05, 0x00, 0x03, 0x07, 0x01, 0x01
        /*0010*/ 	.byte	0x02, 0x03, 0x00, 0x00, 0x02, 0x06, 0x01, 0x00, 0x04, 0x0b, 0x08, 0x00, 0x01, 0x00, 0x00, 0x00
        /*0020*/ 	.byte	0x00, 0x00, 0x00, 0x00


//--------------------- .nv.info._Z6kernelPdS_m   --------------------------
	.section	.nv.info._Z6kernelPdS_m,"",@"SHT_CUDA_INFO"
	.sectionflags	@""
	.align	4


	//----- nvinfo : EIATTR_CUDA_API_VERSION
	.align		4
        /*0000*/ 	.byte	0x04, 0x37
        /*0002*/ 	.short	(.L_7 - .L_6)
.L_6:
        /*0004*/ 	.word	0x00000082


	//----- nvinfo : EIATTR_KPARAM_INFO
	.align		4
.L_7:
        /*0008*/ 	.byte	0x04, 0x17
        /*000a*/ 	.short	(.L_9 - .L_8)
.L_8:
        /*000c*/ 	.word	0x00000000
        /*0010*/ 	.short	0x0002
        /*0012*/ 	.short	0x0010
        /*0014*/ 	.byte	0x00, 0xf0, 0x21, 0x00


	//----- nvinfo : EIATTR_KPARAM_INFO
	.align		4
.L_9:
        /*0018*/ 	.byte	0x04, 0x17
        /*001a*/ 	.short	(.L_11 - .L_10)
.L_10:
        /*001c*/ 	.word	0x00000000
        /*0020*/ 	.short	0x0001
        /*0022*/ 	.short	0x0008
        /*0024*/ 	.byte	0x00, 0xf5, 0x21, 0x00


	//----- nvinfo : EIATTR_KPARAM_INFO
	.align		4
.L_11:
        /*0028*/ 	.byte	0x04, 0x17
        /*002a*/ 	.short	(.L_13 - .L_12)
.L_12:
        /*002c*/ 	.word	0x00000000
        /*0030*/ 	.short	0x0000
        /*0032*/ 	.short	0x0000
        /*0034*/ 	.byte	0x00, 0xf5, 0x21, 0x00


	//----- nvinfo : EIATTR_SPARSE_MMA_MASK
	.align		4
.L_13:
        /*0038*/ 	.byte	0x03, 0x50
        /*003a*/ 	.short	0x0000


	//----- nvinfo : EIATTR_MAXREG_COUNT
	.align		4
        /*003c*/ 	.byte	0x03, 0x1b
        /*003e*/ 	.short	0x00ff


	//----- nvinfo : EIATTR_MERCURY_ISA_VERSION
	.align		4
        /*0040*/ 	.byte	0x03, 0x5f
        /*0042*/ 	.short	0x0101


	//----- nvinfo : EIATTR_VRC_CTA_INIT_COUNT
	.align		4
        /*0044*/ 	.byte	0x02, 0x4a
	.zero		1
	.zero		1


	//----- nvinfo : EIATTR_EXIT_INSTR_OFFSETS
	.align		4
        /*0048*/ 	.byte	0x04, 0x1c
        /*004a*/ 	.short	(.L_15 - .L_14)


	//   ....[0]....
.L_14:
        /*004c*/ 	.word	0x000000a0


	//   ....[1]....
        /*0050*/ 	.word	0x000001d0


	//----- nvinfo : EIATTR_CRS_STACK_SIZE
	.align		4
.L_15:
        /*0054*/ 	.byte	0x04, 0x1e
        /*0056*/ 	.short	(.L_17 - .L_16)
.L_16:
        /*0058*/ 	.word	0x00000000


	//----- nvinfo : EIATTR_CBANK_PARAM_SIZE
	.align		4
.L_17:
        /*005c*/ 	.byte	0x03, 0x19
        /*005e*/ 	.short	0x0018


	//----- nvinfo : EIATTR_PARAM_CBANK
	.align		4
        /*0060*/ 	.byte	0x04, 0x0a
        /*0062*/ 	.short	(.L_19 - .L_18)
	.align		4
.L_18:
        /*0064*/ 	.word	index@(.nv.constant0._Z6kernelPdS_m)
        /*0068*/ 	.short	0x0380
        /*006a*/ 	.short	0x0018


	//----- nvinfo : EIATTR_SW_WAR
	.align		4
.L_19:
        /*006c*/ 	.byte	0x04, 0x36
        /*006e*/ 	.short	(.L_21 - .L_20)
.L_20:
        /*0070*/ 	.word	0x00000008
.L_21:


//--------------------- .nv.callgraph             --------------------------
	.section	.nv.callgraph,"",@"SHT_CUDA_CALLGRAPH"
	.align	4
	.sectionentsize	8
	.align		4
        /*0000*/ 	.word	0x00000000
	.align		4
        /*0004*/ 	.word	0xffffffff
	.align		4
        /*0008*/ 	.word	0x00000000
	.align		4
        /*000c*/ 	.word	0xfffffffe
	.align		4
        /*0010*/ 	.word	0x00000000
	.align		4
        /*0014*/ 	.word	0xfffffffd
	.align		4
        /*0018*/ 	.word	0x00000000
	.align		4
        /*001c*/ 	.word	0xfffffffc


//--------------------- .text._Z6kernelPdS_m      --------------------------
	.section	.text._Z6kernelPdS_m,"ax",@progbits
	.align	128
        .global         _Z6kernelPdS_m
        .type           _Z6kernelPdS_m,@function
        .size           _Z6kernelPdS_m,(.L_x_2 - _Z6kernelPdS_m)
        .other          _Z6kernelPdS_m,@"STO_CUDA_ENTRY STV_DEFAULT"
_Z6kernelPdS_m:
.text._Z6kernelPdS_m:
[----:B------:R-:W-:Y:S01]  /*0000*/  LDC R1, c[0x0][0x37c] ;  /* 0x0000df00ff017b82 */ /* 0x000fe20000000800 */
[----:B------:R-:W0:Y:S07]  /*0010*/  S2R R3, SR_TID.X ;  /* 0x0000000000037919 */ /* 0x000e2e0000002100 */
[----:B------:R-:W0:Y:S01]  /*0020*/  S2UR UR4, SR_CTAID.X ;  /* 0x00000000000479c3 */ /* 0x000e220000002500 */
[----:B------:R-:W1:Y:S07]  /*0030*/  LDCU.64 UR6, c[0x0][0x390] ;  /* 0x00007200ff0677ac */ /* 0x000e6e0008000a00 */
[----:B------:R-:W0:Y:S01]  /*0040*/  LDC R10, c[0x0][0x360] ;  /* 0x0000d800ff0a7b82 */ /* 0x000e220000000800 */
[----:B------:R-:W2:Y:S01]  /*0050*/  LDCU UR5, c[0x0][0x370] ;  /* 0x00006e00ff0577ac */ /* 0x000ea20008000800 */
[----:B0-----:R-:W-:-:S02]  /*0060*/  IMAD R0, R10, UR4, R3 ;  /* 0x000000040a007c24 */ /* 0x001fc4000f8e0203 */
[----:B--2---:R-:W-:-:S03]  /*0070*/  IMAD R10, R10, UR5, RZ ;  /* 0x000000050a0a7c24 */ /* 0x004fc6000f8e02ff */
[----:B-1----:R-:W-:-:S04]  /*0080*/  ISETP.GE.U32.AND P0, PT, R0, UR6, PT ;  /* 0x0000000600007c0c */ /* 0x002fc8000bf06070 */
[----:B------:R-:W-:-:S13]  /*0090*/  ISETP.GE.U32.AND.EX P0, PT, RZ, UR7, PT, P0 ;  /* 0x00000007ff007c0c */ /* 0x000fda000bf06100 */
[----:B------:R-:W-:Y:S05]  /*00a0*/  @P0 EXIT ;  /* 0x000000000000094d */ /* 0x000fea0003800000 */
[----:B------:R-:W-:Y:S01]  /*00b0*/  IMAD.MOV.U32 R11, RZ, RZ, RZ ;  /* 0x000000ffff0b7224 */ /* 0x000fe200078e00ff */
[----:B------:R-:W0:Y:S01]  /*00c0*/  LDCU.64 UR4, c[0x0][0x358] ;  /* 0x00006b00ff0477ac */ /* 0x000e220008000a00 */
[----:B------:R-:W1:Y:S05]  /*00d0*/  LDCU.128 UR8, c[0x0][0x380] ;  /* 0x00007000ff0877ac */ /* 0x000e6a0008000c00 */
.L_x_0:
[C---:B--2---:R-:W-:Y:S01]  /*00e0*/  IMAD.SHL.U32 R4, R0.reuse, 0x8, RZ ;  /* 0x0000000800047824 */ /* 0x044fe200078e00ff */
[----:B------:R-:W-:-:S04]  /*00f0*/  SHF.L.U64.HI R2, R0, 0x3, R11 ;  /* 0x0000000300027819 */ /* 0x000fc8000001020b */
[C---:B-1----:R-:W-:Y:S02]  /*0100*/  IADD3 R8, P0, PT, R4.reuse, UR10, RZ ;  /* 0x0000000a04087c10 */ /* 0x042fe4000ff1e0ff */
[----:B------:R-:W-:Y:S02]  /*0110*/  IADD3 R4, P1, PT, R4, UR8, RZ ;  /* 0x0000000804047c10 */ /* 0x000fe4000ff3e0ff */
[C---:B------:R-:W-:Y:S02]  /*0120*/  IADD3.X R9, PT, PT, R2.reuse, UR11, RZ, P0, !PT ;  /* 0x0000000b02097c10 */ /* 0x040fe400087fe4ff */
[----:B------:R-:W-:-:S03]  /*0130*/  IADD3.X R5, PT, PT, R2, UR9, RZ, P1, !PT ;  /* 0x0000000902057c10 */ /* 0x000fc60008ffe4ff */
[----:B0-----:R-:W2:Y:S04]  /*0140*/  LDG.E.64 R2, desc[UR4][R8.64] ;  /* 0x0000000408027981 */ /* 0x001ea8000c1e1b00 */
[----:B------:R-:W2:Y:S01]  /*0150*/  LDG.E.64 R6, desc[UR4][R4.64] ;  /* 0x0000000404067981 */ /* 0x000ea2000c1e1b00 */
[----:B------:R-:W-:-:S05]  /*0160*/  IADD3 R0, P0, PT, R10, R0, RZ ;  /* 0x000000000a007210 */ /* 0x000fca0007f1e0ff */
[----:B------:R-:W-:Y:S01]  /*0170*/  IMAD.X R11, RZ, RZ, R11, P0 ;  /* 0x000000ffff0b7224 */ /* 0x000fe200000e060b */
[----:B------:R-:W-:-:S04]  /*0180*/  ISETP.GE.U32.AND P0, PT, R0, UR6, PT ;  /* 0x0000000600007c0c */ /* 0x000fc8000bf06070 */
[----:B------:R-:W-:Y:S01]  /*0190*/  ISETP.GE.U32.AND.EX P0, PT, R11, UR7, PT, P0 ;  /* 0x000000070b007c0c */ /* 0x000fe2000bf06100 */
[----:B--2---:R-:W-:-:S07]  /*01a0*/  DADD R2, R2, R6 ;  /* 0x0000000002027229 */ /* 0x004fce0000000006 */
[----:B------:R2:W-:Y:S05]  /*01b0*/  STG.E.64 desc[UR4][R4.64], R2 ;  /* 0x0000000204007986 */ /* 0x0005ea000c101b04 */
[----:B------:R-:W-:Y:S05]  /*01c0*/  @!P0 BRA `(.L_x_0) ;  /* 0xfffffffc00c48947 */ /* 0x000fea000383ffff */
[----:B------:R-:W-:Y:S05]  /*01d0*/  EXIT ;  /* 0x000000000000794d */ /* 0x000fea0003800000 */
.L_x_1:
[----:B------:R-:W-:-:S00]  /*01e0*/  BRA `(.L_x_1) ;  /* 0xfffffffc00fc7947 */ /* 0x000fc0000383ffff */
[----:B------:R-:W-:-:S00]  /*01f0*/  NOP ;  /* 0x0000000000007918 */ /* 0x000fc00000000000 */
        /* <DEDUP_REMOVED lines=8> */
.L_x_2:


//--------------------- .nv.shared.reserved.0     --------------------------
	.section	.nv.shared.reserved.0,"aw",@nobits
	.weak		__nv_reservedSMEM_offset_0_alias
	.size		__nv_reservedSMEM_offset_0_alias, 0, 64
	.other		__nv_reservedSMEM_offset_0_alias,@"STO_CUDA_RESERVED_SHARED STV_DEFAULT"
__nv_reservedSMEM_offset_0_alias:
	.zero		0
	.zero		64


//--------------------- .nv.constant0._Z6kernelPdS_m --------------------------
	.section	.nv.constant0._Z6kernelPdS_m,"a",@progbits
	.sectionflags	@""
	.align	4
.nv.constant0._Z6kernelPdS_m:
	.zero		920


//--------------------- SYMBOLS --------------------------

	.type		.nv.reservedSmem.offset0,@object
	.size		.nv.reservedSmem.offset0,0x4
